//
// Generated by NVIDIA NVVM Compiler
//
// Compiler Build ID: CL-36424714
// Cuda compilation tools, release 13.0, V13.0.88
// Based on NVVM 20.0.0
//

.version 9.0
.target sm_100
.address_size 64

	// .globl	sharpen

.visible .entry sharpen(
	.param .u64 .ptr .align 1 sharpen_param_0,
	.param .u64 .ptr .align 1 sharpen_param_1,
	.param .u32 sharpen_param_2,
	.param .u32 sharpen_param_3,
	.param .f32 sharpen_param_4,
	.param .u32 sharpen_param_5
)
{
	.reg .pred 	%p<7>;
	.reg .b16 	%rs<19>;
	.reg .b32 	%r<54>;
	.reg .b32 	%f<70>;
	.reg .b64 	%rd<12>;

	ld.param.u64 	%rd3, [sharpen_param_0];
	ld.param.u32 	%r20, [sharpen_param_2];
	ld.param.u32 	%r23, [sharpen_param_3];
	ld.param.u32 	%r22, [sharpen_param_5];
	cvta.to.global.u64 	%rd1, %rd3;
	mov.u32 	%r24, %ctaid.x;
	mov.u32 	%r25, %ntid.x;
	mov.u32 	%r26, %tid.x;
	mad.lo.s32 	%r1, %r24, %r25, %r26;
	mov.u32 	%r27, %ctaid.y;
	mov.u32 	%r28, %ntid.y;
	mov.u32 	%r29, %tid.y;
	mad.lo.s32 	%r30, %r27, %r28, %r29;
	setp.ge.s32 	%p1, %r1, %r20;
	setp.ge.s32 	%p2, %r30, %r23;
	or.pred  	%p3, %p1, %p2;
	@%p3 bra 	$L__BB0_6;
	mad.lo.s32 	%r31, %r20, %r30, %r1;
	shl.b32 	%r3, %r31, 2;
	cvt.s64.s32 	%rd4, %r3;
	add.s64 	%rd5, %rd1, %rd4;
	ld.global.nc.u8 	%rs5, [%rd5];
	cvt.u16.u8 	%rs1, %rs5;
	ld.global.nc.u8 	%rs6, [%rd5+1];
	cvt.u16.u8 	%rs2, %rs6;
	ld.global.nc.u8 	%rs7, [%rd5+2];
	cvt.u16.u8 	%rs3, %rs7;
	ld.global.nc.u8 	%rs8, [%rd5+3];
	cvt.u16.u8 	%rs4, %rs8;
	max.s32 	%r32, %r22, 1;
	min.s32 	%r4, %r32, 2;
	neg.s32 	%r5, %r4;
	mul.lo.s32 	%r33, %r4, %r4;
	shl.b32 	%r34, %r33, 1;
	cvt.rn.f32.u32 	%f1, %r34;
	add.s32 	%r6, %r20, -1;
	add.s32 	%r7, %r23, -1;
	sub.s32 	%r8, %r1, %r4;
	mov.f32 	%f66, 0f00000000;
	mov.u32 	%r50, %r5;
	mov.f32 	%f67, %f66;
	mov.f32 	%f68, %f66;
	mov.f32 	%f69, %f66;
$L__BB0_2:
	shl.b32 	%r35, %r4, 1;
	neg.s32 	%r52, %r35;
	mul.lo.s32 	%r11, %r50, %r50;
	add.s32 	%r36, %r50, %r30;
	max.s32 	%r37, %r36, 0;
	min.s32 	%r38, %r37, %r7;
	mul.lo.s32 	%r12, %r38, %r20;
	mov.u32 	%r51, %r8;
	mov.u32 	%r53, %r5;
$L__BB0_3:
	mad.lo.s32 	%r39, %r53, %r53, %r11;
	cvt.rn.f32.u32 	%f16, %r39;
	neg.f32 	%f17, %f16;
	div.rn.f32 	%f18, %f17, %f1;
	fma.rn.f32 	%f19, %f18, 0f3BBB989D, 0f3F000000;
	cvt.sat.f32.f32 	%f20, %f19;
	mov.f32 	%f21, 0f4B400001;
	mov.f32 	%f22, 0f437C0000;
	fma.rm.f32 	%f23, %f20, %f22, %f21;
	add.f32 	%f24, %f23, 0fCB40007F;
	neg.f32 	%f25, %f24;
	fma.rn.f32 	%f26, %f18, 0f3FB8AA3B, %f25;
	fma.rn.f32 	%f27, %f18, 0f32A57060, %f26;
	mov.b32 	%r40, %f23;
	shl.b32 	%r41, %r40, 23;
	mov.b32 	%f28, %r41;
	ex2.approx.ftz.f32 	%f29, %f27;
	mul.f32 	%f30, %f29, %f28;
	max.s32 	%r42, %r51, 0;
	min.s32 	%r43, %r42, %r6;
	add.s32 	%r44, %r43, %r12;
	shl.b32 	%r45, %r44, 2;
	cvt.s64.s32 	%rd6, %r45;
	add.s64 	%rd7, %rd1, %rd6;
	ld.global.nc.u8 	%rs9, [%rd7];
	cvt.u16.u8 	%rs10, %rs9;
	cvt.rn.f32.u16 	%f31, %rs10;
	ld.global.nc.u8 	%rs11, [%rd7+1];
	cvt.u16.u8 	%rs12, %rs11;
	cvt.rn.f32.u16 	%f32, %rs12;
	ld.global.nc.u8 	%rs13, [%rd7+2];
	cvt.u16.u8 	%rs14, %rs13;
	cvt.rn.f32.u16 	%f33, %rs14;
	fma.rn.f32 	%f69, %f30, %f31, %f69;
	fma.rn.f32 	%f68, %f30, %f32, %f68;
	fma.rn.f32 	%f67, %f30, %f33, %f67;
	add.f32 	%f66, %f66, %f30;
	add.s32 	%r53, %r53, 1;
	add.s32 	%r52, %r52, 1;
	add.s32 	%r51, %r51, 1;
	setp.ne.s32 	%p4, %r52, 1;
	@%p4 bra 	$L__BB0_3;
	add.s32 	%r19, %r50, 1;
	setp.ne.s32 	%p5, %r50, %r4;
	mov.u32 	%r50, %r19;
	@%p5 bra 	$L__BB0_2;
	ld.param.f32 	%f61, [sharpen_param_4];
	ld.param.u64 	%rd11, [sharpen_param_1];
	and.b16  	%rs15, %rs1, 255;
	cvt.rn.f32.u16 	%f34, %rs15;
	and.b16  	%rs16, %rs2, 255;
	cvt.rn.f32.u16 	%f35, %rs16;
	and.b16  	%rs17, %rs3, 255;
	cvt.rn.f32.u16 	%f36, %rs17;
	setp.gt.f32 	%p6, %f66, 0f00000000;
	rcp.rn.f32 	%f37, %f66;
	selp.f32 	%f38, %f37, 0f00000000, %p6;
	mul.f32 	%f39, %f69, %f38;
	mul.f32 	%f40, %f68, %f38;
	mul.f32 	%f41, %f67, %f38;
	sub.f32 	%f42, %f34, %f39;
	fma.rn.f32 	%f43, %f61, %f42, %f34;
	sub.f32 	%f44, %f35, %f40;
	fma.rn.f32 	%f45, %f61, %f44, %f35;
	sub.f32 	%f46, %f36, %f41;
	fma.rn.f32 	%f47, %f61, %f46, %f36;
	add.f32 	%f48, %f43, 0f3F000000;
	max.f32 	%f49, %f48, 0f00000000;
	min.f32 	%f50, %f49, 0f437F0000;
	cvt.rzi.u32.f32 	%r46, %f50;
	cvta.to.global.u64 	%rd9, %rd11;
	add.s64 	%rd10, %rd9, %rd4;
	st.global.u8 	[%rd10], %r46;
	add.f32 	%f51, %f45, 0f3F000000;
	max.f32 	%f52, %f51, 0f00000000;
	min.f32 	%f53, %f52, 0f437F0000;
	cvt.rzi.u32.f32 	%r47, %f53;
	st.global.u8 	[%rd10+1], %r47;
	add.f32 	%f54, %f47, 0f3F000000;
	max.f32 	%f55, %f54, 0f00000000;
	min.f32 	%f56, %f55, 0f437F0000;
	cvt.rzi.u32.f32 	%r48, %f56;
	st.global.u8 	[%rd10+2], %r48;
	and.b16  	%rs18, %rs4, 255;
	cvt.rn.f32.u16 	%f57, %rs18;
	add.f32 	%f58, %f57, 0f3F000000;
	max.f32 	%f59, %f58, 0f00000000;
	min.f32 	%f60, %f59, 0f437F0000;
	cvt.rzi.u32.f32 	%r49, %f60;
	st.global.u8 	[%rd10+3], %r49;
$L__BB0_6:
	ret;

}


// ===== COMPILED SASS (sm_100) =====

	.target	sm_100

	.elftype	@"ET_EXEC"


//--------------------- .note.nv.tkinfo           --------------------------
	.section	.note.nv.tkinfo,"",@"SHT_NOTE"
	.sectionflags	@"SHF_NOTE_NV_TKINFO"
	.tkinfo
        /*0018*/ 	.word	0x00000002
        /*0030*/ 	.string	""
        /*0030*/ 	.string	"ptxas"
        /*0030*/ 	.string	"Cuda compilation tools, release 13.0, V13.0.88"
        /*0030*/ 	.string	"Build cuda_13.0.r13.0/compiler.36424714_0"
        /*0030*/ 	.string	"-arch sm_100 -m 64 "



//--------------------- .note.nv.cuinfo           --------------------------
	.section	.note.nv.cuinfo,"",@"SHT_NOTE"
	.sectionflags	@"SHF_NOTE_NV_CUINFO"
        /*0018*/ 	.short	0x0002
        /*001a*/ 	.short	0x0064
        /*001c*/ 	.short	0x0082
	.zero		2


//--------------------- .nv.info                  --------------------------
	.section	.nv.info,"",@"SHT_CUDA_INFO"
	.align	4


	//----- nvinfo : EIATTR_REGCOUNT
	.align		4
        /*0000*/ 	.byte	0x04, 0x2f
        /*0002*/ 	.short	(.L_1 - .L_0)
	.align		4
.L_0:
        /*0004*/ 	.word	index@(sharpen)
        /*0008*/ 	.word	0x0000001c


	//----- nvinfo : EIATTR_FRAME_SIZE
	.align		4
.L_1:
        /*000c*/ 	.byte	0x04, 0x11
        /*000e*/ 	.short	(.L_3 - .L_2)
	.align		4
.L_2:
        /*0010*/ 	.word	index@($__internal_1_$__cuda_sm3x_div_rn_noftz_f32_slowpath)
        /*0014*/ 	.word	0x00000000


	//----- nvinfo : EIATTR_FRAME_SIZE
	.align		4
.L_3:
        /*0018*/ 	.byte	0x04, 0x11
        /*001a*/ 	.short	(.L_5 - .L_4)
	.align		4
.L_4:
        /*001c*/ 	.word	index@($__internal_0_$__cuda_sm20_rcp_rn_f32_slowpath)
        /*0020*/ 	.word	0x00000000


	//----- nvinfo : EIATTR_FRAME_SIZE
	.align		4
.L_5:
        /*0024*/ 	.byte	0x04, 0x11
        /*0026*/ 	.short	(.L_7 - .L_6)
	.align		4
.L_6:
        /*0028*/ 	.word	index@(sharpen)
        /*002c*/ 	.word	0x00000000


	//----- nvinfo : EIATTR_MIN_STACK_SIZE
	.align		4
.L_7:
        /*0030*/ 	.byte	0x04, 0x12
        /*0032*/ 	.short	(.L_9 - .L_8)
	.align		4
.L_8:
        /*0034*/ 	.word	index@(sharpen)
        /*0038*/ 	.word	0x00000000
.L_9:


//--------------------- .nv.compat                --------------------------
	.section	.nv.compat,"",@"SHT_CUDA_COMPAT_INFO"
	.align	4
        /*0000*/ 	.byte	0x02, 0x09, 0x00, 0x00, 0x02, 0x02, 0x01, 0x00, 0x02, 0x05, 0x05, 0x00, 0x03, 0x07, 0x01, 0x01
        /*0010*/ 	.byte	0x02, 0x03, 0x00, 0x00, 0x02, 0x06, 0x01, 0x00, 0x04, 0x0b, 0x08, 0x00, 0x01, 0x00, 0x00, 0x00
        /*0020*/ 	.byte	0x00, 0x00, 0x00, 0x00


//--------------------- .nv.info.sharpen          --------------------------
	.section	.nv.info.sharpen,"",@"SHT_CUDA_INFO"
	.sectionflags	@""
	.align	4


	//----- nvinfo : EIATTR_CUDA_API_VERSION
	.align		4
        /*0000*/ 	.byte	0x04, 0x37
        /*0002*/ 	.short	(.L_11 - .L_10)
.L_10:
        /*0004*/ 	.word	0x00000082


	//----- nvinfo : EIATTR_KPARAM_INFO
	.align		4
.L_11:
        /*0008*/ 	.byte	0x04, 0x17
        /*000a*/ 	.short	(.L_13 - .L_12)
.L_12:
        /*000c*/ 	.word	0x00000000
        /*0010*/ 	.short	0x0005
        /*0012*/ 	.short	0x001c
        /*0014*/ 	.byte	0x00, 0xf0, 0x11, 0x00


	//----- nvinfo : EIATTR_KPARAM_INFO
	.align		4
.L_13:
        /*0018*/ 	.byte	0x04, 0x17
        /*001a*/ 	.short	(.L_15 - .L_14)
.L_14:
        /*001c*/ 	.word	0x00000000
        /*0020*/ 	.short	0x0004
        /*0022*/ 	.short	0x0018
        /*0024*/ 	.byte	0x00, 0xf0, 0x11, 0x00


	//----- nvinfo : EIATTR_KPARAM_INFO
	.align		4
.L_15:
        /*0028*/ 	.byte	0x04, 0x17
        /*002a*/ 	.short	(.L_17 - .L_16)
.L_16:
        /*002c*/ 	.word	0x00000000
        /*0030*/ 	.short	0x0003
        /*0032*/ 	.short	0x0014
        /*0034*/ 	.byte	0x00, 0xf0, 0x11, 0x00


	//----- nvinfo : EIATTR_KPARAM_INFO
	.align		4
.L_17:
        /*0038*/ 	.byte	0x04, 0x17
        /*003a*/ 	.short	(.L_19 - .L_18)
.L_18:
        /*003c*/ 	.word	0x00000000
        /*0040*/ 	.short	0x0002
        /*0042*/ 	.short	0x0010
        /*0044*/ 	.byte	0x00, 0xf0, 0x11, 0x00


	//----- nvinfo : EIATTR_KPARAM_INFO
	.align		4
.L_19:
        /*0048*/ 	.byte	0x04, 0x17
        /*004a*/ 	.short	(.L_21 - .L_20)
.L_20:
        /*004c*/ 	.word	0x00000000
        /*0050*/ 	.short	0x0001
        /*0052*/ 	.short	0x0008
        /*0054*/ 	.byte	0x00, 0xf5, 0x21, 0x00


	//----- nvinfo : EIATTR_KPARAM_INFO
	.align		4
.L_21:
        /*0058*/ 	.byte	0x04, 0x17
        /*005a*/ 	.short	(.L_23 - .L_22)
.L_22:
        /*005c*/ 	.word	0x00000000
        /*0060*/ 	.short	0x0000
        /*0062*/ 	.short	0x0000
        /*0064*/ 	.byte	0x00, 0xf5, 0x21, 0x00


	//----- nvinfo : EIATTR_SPARSE_MMA_MASK
	.align		4
.L_23:
        /*0068*/ 	.byte	0x03, 0x50
        /*006a*/ 	.short	0x0000


	//----- nvinfo : EIATTR_MAXREG_COUNT
	.align		4
        /*006c*/ 	.byte	0x03, 0x1b
        /*006e*/ 	.short	0x00ff


	//----- nvinfo : EIATTR_MERCURY_ISA_VERSION
	.align		4
        /*0070*/ 	.byte	0x03, 0x5f
        /*0072*/ 	.short	0x0101


	//----- nvinfo : EIATTR_VRC_CTA_INIT_COUNT
	.align		4
        /*0074*/ 	.byte	0x02, 0x4a
	.zero		1
	.zero		1


	//----- nvinfo : EIATTR_EXIT_INSTR_OFFSETS
	.align		4
        /*0078*/ 	.byte	0x04, 0x1c
        /*007a*/ 	.short	(.L_25 - .L_24)


	//   ....[0]....
.L_24:
        /*007c*/ 	.word	0x000000c0


	//   ....[1]....
        /*0080*/ 	.word	0x00000900


	//----- nvinfo : EIATTR_CRS_STACK_SIZE
	.align		4
.L_25:
        /*0084*/ 	.byte	0x04, 0x1e
        /*0086*/ 	.short	(.L_27 - .L_26)
.L_26:
        /*0088*/ 	.word	0x00000000


	//----- nvinfo : EIATTR_CBANK_PARAM_SIZE
	.align		4
.L_27:
        /*008c*/ 	.byte	0x03, 0x19
        /*008e*/ 	.short	0x0020


	//----- nvinfo : EIATTR_PARAM_CBANK
	.align		4
        /*0090*/ 	.byte	0x04, 0x0a
        /*0092*/ 	.short	(.L_29 - .L_28)
	.align		4
.L_28:
        /*0094*/ 	.word	index@(.nv.constant0.sharpen)
        /*0098*/ 	.short	0x0380
        /*009a*/ 	.short	0x0020


	//----- nvinfo : EIATTR_SW_WAR
	.align		4
.L_29:
        /*009c*/ 	.byte	0x04, 0x36
        /*009e*/ 	.short	(.L_31 - .L_30)
.L_30:
        /*00a0*/ 	.word	0x00000008
.L_31:


//--------------------- .nv.callgraph             --------------------------
	.section	.nv.callgraph,"",@"SHT_CUDA_CALLGRAPH"
	.align	4
	.sectionentsize	8
	.align		4
        /*0000*/ 	.word	0x00000000
	.align		4
        /*0004*/ 	.word	0xffffffff
	.align		4
        /*0008*/ 	.word	0x00000000
	.align		4
        /*000c*/ 	.word	0xfffffffe
	.align		4
        /*0010*/ 	.word	0x00000000
	.align		4
        /*0014*/ 	.word	0xfffffffd
	.align		4
        /*0018*/ 	.word	0x00000000
	.align		4
        /*001c*/ 	.word	0xfffffffc


//--------------------- .text.sharpen             --------------------------
	.section	.text.sharpen,"ax",@progbits
	.align	128
        .global         sharpen
        .type           sharpen,@function
        .size           sharpen,(.L_x_18 - sharpen)
        .other          sharpen,@"STO_CUDA_ENTRY STV_DEFAULT"
sharpen:
.text.sharpen:
[----:B------:R-:W-:Y:S01]  /*0000*/  LDC R1, c[0x0][0x37c] ;  /* 0x0000df00ff017b82 */ /* 0x000fe20000000800 */
[----:B------:R-:W0:Y:S07]  /*0010*/  S2R R3, SR_TID.Y ;  /* 0x0000000000037919 */ /* 0x000e2e0000002200 */
[----:B------:R-:W1:Y:S01]  /*0020*/  LDC R13, c[0x0][0x360] ;  /* 0x0000d800ff0d7b82 */ /* 0x000e620000000800 */
[----:B------:R-:W2:Y:S01]  /*0030*/  LDCU.64 UR6, c[0x0][0x390] ;  /* 0x00007200ff0677ac */ /* 0x000ea20008000a00 */
[----:B------:R-:W1:Y:S06]  /*0040*/  S2R R0, SR_TID.X ;  /* 0x0000000000007919 */ /* 0x000e6c0000002100 */
[----:B------:R-:W0:Y:S08]  /*0050*/  S2UR UR5, SR_CTAID.Y ;  /* 0x00000000000579c3 */ /* 0x000e300000002600 */
[----:B------:R-:W0:Y:S08]  /*0060*/  LDC R16, c[0x0][0x364] ;  /* 0x0000d900ff107b82 */ /* 0x000e300000000800 */
[----:B------:R-:W1:Y:S01]  /*0070*/  S2UR UR4, SR_CTAID.X ;  /* 0x00000000000479c3 */ /* 0x000e620000002500 */
[----:B0-----:R-:W-:-:S05]  /*0080*/  IMAD R16, R16, UR5, R3 ;  /* 0x0000000510107c24 */ /* 0x001fca000f8e0203 */
[----:B--2---:R-:W-:Y:S01]  /*0090*/  ISETP.GE.AND P0, PT, R16, UR7, PT ;  /* 0x0000000710007c0c */ /* 0x004fe2000bf06270 */
[----:B-1----:R-:W-:-:S05]  /*00a0*/  IMAD R13, R13, UR4, R0 ;  /* 0x000000040d0d7c24 */ /* 0x002fca000f8e0200 */
[----:B------:R-:W-:-:S13]  /*00b0*/  ISETP.GE.OR P0, PT, R13, UR6, P0 ;  /* 0x000000060d007c0c */ /* 0x000fda0008706670 */
[----:B------:R-:W-:Y:S05]  /*00c0*/  @P0 EXIT ;  /* 0x000000000000094d */ /* 0x000fea0003800000 */
[----:B------:R-:W0:Y:S01]  /*00d0*/  LDCU.64 UR4, c[0x0][0x380] ;  /* 0x00007000ff0477ac */ /* 0x000e220008000a00 */
[----:B------:R-:W-:Y:S01]  /*00e0*/  IMAD R8, R16, UR6, R13 ;  /* 0x0000000610087c24 */ /* 0x000fe2000f8e020d */
[----:B------:R-:W1:Y:S03]  /*00f0*/  LDCU.64 UR12, c[0x0][0x358] ;  /* 0x00006b00ff0c77ac */ /* 0x000e660008000a00 */
[----:B------:R-:W-:-:S05]  /*0100*/  IMAD.SHL.U32 R8, R8, 0x4, RZ ;  /* 0x0000000408087824 */ /* 0x000fca00078e00ff */
[----:B------:R-:W-:Y:S02]  /*0110*/  SHF.R.S32.HI R19, RZ, 0x1f, R8 ;  /* 0x0000001fff137819 */ /* 0x000fe40000011408 */
[----:B0-----:R-:W-:Y:S01]  /*0120*/  IADD3 R2, P0, PT, R8, UR4, RZ ;  /* 0x0000000408027c10 */ /* 0x001fe2000ff1e0ff */
[----:B------:R-:W0:Y:S03]  /*0130*/  LDCU UR4, c[0x0][0x39c] ;  /* 0x00007380ff0477ac */ /* 0x000e260008000800 */
[----:B------:R-:W-:-:S05]  /*0140*/  IADD3.X R3, PT, PT, R19, UR5, RZ, P0, !PT ;  /* 0x0000000513037c10 */ /* 0x000fca00087fe4ff */
[----:B-1----:R1:W5:Y:S04]  /*0150*/  LDG.E.U8.CONSTANT R15, desc[UR12][R2.64] ;  /* 0x0000000c020f7981 */ /* 0x002368000c1e9100 */
[----:B------:R1:W5:Y:S04]  /*0160*/  LDG.E.U8.CONSTANT R11, desc[UR12][R2.64+0x1] ;  /* 0x0000010c020b7981 */ /* 0x000368000c1e9100 */
[----:B------:R1:W5:Y:S04]  /*0170*/  LDG.E.U8.CONSTANT R10, desc[UR12][R2.64+0x2] ;  /* 0x0000020c020a7981 */ /* 0x000368000c1e9100 */
[----:B------:R1:W5:Y:S01]  /*0180*/  LDG.E.U8.CONSTANT R7, desc[UR12][R2.64+0x3] ;  /* 0x0000030c02077981 */ /* 0x000362000c1e9100 */
[----:B0-----:R-:W-:Y:S01]  /*0190*/  UISETP.LT.AND UP0, UPT, UR4, 0x1, UPT ;  /* 0x000000010400788c */ /* 0x001fe2000bf01270 */
[----:B------:R-:W-:Y:S01]  /*01a0*/  IMAD.MOV.U32 R9, RZ, RZ, RZ ;  /* 0x000000ffff097224 */ /* 0x000fe200078e00ff */
[----:B------:R-:W-:Y:S01]  /*01b0*/  CS2R R4, SRZ ;  /* 0x0000000000047805 */ /* 0x000fe2000001ff00 */
[----:B------:R-:W-:Y:S01]  /*01c0*/  IMAD.MOV.U32 R6, RZ, RZ, RZ ;  /* 0x000000ffff067224 */ /* 0x000fe200078e00ff */
[----:B------:R-:W-:-:S02]  /*01d0*/  USEL UR4, UR4, 0x1, !UP0 ;  /* 0x0000000104047887 */ /* 0x000fc4000c000000 */
[----:B------:R-:W-:Y:S02]  /*01e0*/  UIADD3 UR6, UPT, UPT, UR6, -0x1, URZ ;  /* 0xffffffff06067890 */ /* 0x000fe4000fffe0ff */
[----:B------:R-:W-:Y:S02]  /*01f0*/  UISETP.LT.AND UP0, UPT, UR4, 0x2, UPT ;  /* 0x000000020400788c */ /* 0x000fe4000bf01270 */
[----:B------:R-:W-:Y:S02]  /*0200*/  UIADD3 UR7, UPT, UPT, UR7, -0x1, URZ ;  /* 0xffffffff07077890 */ /* 0x000fe4000fffe0ff */
[----:B------:R-:W-:-:S04]  /*0210*/  USEL UR4, UR4, 0x2, UP0 ;  /* 0x0000000204047887 */ /* 0x000fc80008000000 */
[----:B------:R-:W-:Y:S02]  /*0220*/  UIMAD UR5, UR4, UR4, URZ ;  /* 0x00000004040572a4 */ /* 0x000fe4000f8e02ff */
[----:B------:R-:W-:Y:S02]  /*0230*/  UIADD3 UR9, UPT, UPT, -UR4, URZ, URZ ;  /* 0x000000ff04097290 */ /* 0x000fe4000fffe1ff */
[----:B------:R-:W-:Y:S01]  /*0240*/  VIADD R14, R13, -UR4 ;  /* 0x800000040d0e7c36 */ /* 0x000fe20008000000 */
[----:B------:R-:W-:-:S06]  /*0250*/  USHF.L.U32 UR5, UR5, 0x1, URZ ;  /* 0x0000000105057899 */ /* 0x000fcc00080006ff */
[----:B------:R-:W-:Y:S01]  /*0260*/  I2FP.F32.U32 R18, UR5 ;  /* 0x0000000500127c45 */ /* 0x000fe20008201000 */
[----:B-1----:R-:W-:-:S06]  /*0270*/  UMOV UR5, UR9 ;  /* 0x0000000900057c82 */ /* 0x002fcc0008000000 */
.L_x_2:
[----:B------:R-:W-:Y:S01]  /*0280*/  VIADDMNMX R12, R16, UR5, RZ, !PT ;  /* 0x00000005100c7c46 */ /* 0x000fe2000f8001ff */
[----:B------:R-:W-:Y:S01]  /*0290*/  UMOV UR8, UR5 ;  /* 0x0000000500087c82 */ /* 0x000fe20008000000 */
[----:B------:R-:W-:Y:S01]  /*02a0*/  IMAD.MOV.U32 R13, RZ, RZ, R14 ;  /* 0x000000ffff0d7224 */ /* 0x000fe200078e000e */
[----:B------:R-:W-:Y:S01]  /*02b0*/  UIMAD UR14, UR5, UR5, URZ ;  /* 0x00000005050e72a4 */ /* 0x000fe2000f8e02ff */
[----:B------:R-:W-:Y:S01]  /*02c0*/  VIMNMX R12, PT, PT, R12, UR7, PT ;  /* 0x000000070c0c7c48 */ /* 0x000fe2000bfe0100 */
[----:B------:R-:W-:Y:S01]  /*02d0*/  UISETP.NE.AND UP1, UPT, UR8, UR4, UPT ;  /* 0x000000040800728c */ /* 0x000fe2000bf25270 */
[----:B------:R-:W0:Y:S01]  /*02e0*/  LDCU UR15, c[0x0][0x390] ;  /* 0x00007200ff0f77ac */ /* 0x000e220008000800 */
[----:B------:R-:W1:Y:S01]  /*02f0*/  LDCU.64 UR16, c[0x0][0x380] ;  /* 0x00007000ff1077ac */ /* 0x000e620008000a00 */
[----:B------:R-:W-:Y:S02]  /*0300*/  ULEA UR10, -UR4, URZ, 0x1 ;  /* 0x000000ff040a7291 */ /* 0x000fe4000f8e09ff */
[----:B------:R-:W-:Y:S01]  /*0310*/  UIADD3 UR5, UPT, UPT, UR5, 0x1, URZ ;  /* 0x0000000105057890 */ /* 0x000fe2000fffe0ff */
[----:B------:R-:W-:-:S11]  /*0320*/  UMOV UR8, UR9 ;  /* 0x0000000900087c82 */ /* 0x000fd60008000000 */
.L_x_1:
[----:B------:R-:W2:Y:S01]  /*0330*/  MUFU.RCP R17, R18 ;  /* 0x0000001200117308 */ /* 0x000ea20000001000 */
[----:B------:R-:W-:-:S06]  /*0340*/  UIMAD UR11, UR8, UR8, UR14 ;  /* 0x00000008080b72a4 */ /* 0x000fcc000f8e020e */
[----:B------:R-:W-:-:S04]  /*0350*/  I2FP.F32.U32 R3, UR11 ;  /* 0x0000000b00037c45 */ /* 0x000fc80008201000 */
[----:B------:R-:W3:Y:S01]  /*0360*/  FCHK P0, -R3, R18 ;  /* 0x0000001203007302 */ /* 0x000ee20000000100 */
[----:B--2---:R-:W-:-:S04]  /*0370*/  FFMA R0, -R18, R17, 1 ;  /* 0x3f80000012007423 */ /* 0x004fc80000000111 */
[----:B------:R-:W-:-:S04]  /*0380*/  FFMA R0, R17, R0, R17 ;  /* 0x0000000011007223 */ /* 0x000fc80000000011 */
[----:B------:R-:W-:-:S04]  /*0390*/  FFMA R17, -R3, R0, RZ ;  /* 0x0000000003117223 */ /* 0x000fc800000001ff */
[----:B------:R-:W-:-:S04]  /*03a0*/  FFMA R2, -R18, R17, -R3 ;  /* 0x0000001112027223 */ /* 0x000fc80000000903 */
[----:B------:R-:W-:Y:S01]  /*03b0*/  FFMA R0, R0, R2, R17 ;  /* 0x0000000200007223 */ /* 0x000fe20000000011 */
[----:B---3--:R-:W-:Y:S06]  /*03c0*/  @!P0 BRA `(.L_x_0) ;  /* 0x00000000000c8947 */ /* 0x008fec0003800000 */
[----:B------:R-:W-:Y:S01]  /*03d0*/  FADD R3, -R3, -RZ ;  /* 0x800000ff03037221 */ /* 0x000fe20000000100 */
[----:B------:R-:W-:-:S07]  /*03e0*/  MOV R2, 0x400 ;  /* 0x0000040000027802 */ /* 0x000fce0000000f00 */
[----:B01---5:R-:W-:Y:S05]  /*03f0*/  CALL.REL.NOINC `($__internal_1_$__cuda_sm3x_div_rn_noftz_f32_slowpath) ;  /* 0x0000000800147944 */ /* 0x023fea0003c00000 */
.L_x_0:
[----:B------:R-:W-:-:S04]  /*0400*/  VIMNMX R2, PT, PT, RZ, R13, !PT ;  /* 0x0000000dff027248 */ /* 0x000fc80007fe0100 */
[----:B------:R-:W-:-:S05]  /*0410*/  VIMNMX R3, PT, PT, R2, UR6, PT ;  /* 0x0000000602037c48 */ /* 0x000fca000bfe0100 */
[----:B0-----:R-:W-:-:S04]  /*0420*/  IMAD R3, R12, UR15, R3 ;  /* 0x0000000f0c037c24 */ /* 0x001fc8000f8e0203 */
[----:B------:R-:W-:-:S05]  /*0430*/  IMAD.SHL.U32 R3, R3, 0x4, RZ ;  /* 0x0000000403037824 */ /* 0x000fca00078e00ff */
[----:B-1----:R-:W-:-:S04]  /*0440*/  IADD3 R2, P0, PT, R3, UR16, RZ ;  /* 0x0000001003027c10 */ /* 0x002fc8000ff1e0ff */
[----:B------:R-:W-:-:S05]  /*0450*/  LEA.HI.X.SX32 R3, R3, UR17, 0x1, P0 ;  /* 0x0000001103037c11 */ /* 0x000fca00080f0eff */
[----:B------:R-:W2:Y:S04]  /*0460*/  LDG.E.U8.CONSTANT R20, desc[UR12][R2.64] ;  /* 0x0000000c02147981 */ /* 0x000ea8000c1e9100 */
[----:B------:R-:W3:Y:S04]  /*0470*/  LDG.E.U8.CONSTANT R17, desc[UR12][R2.64+0x1] ;  /* 0x0000010c02117981 */ /* 0x000ee8000c1e9100 */
[----:B------:R-:W4:Y:S01]  /*0480*/  LDG.E.U8.CONSTANT R21, desc[UR12][R2.64+0x2] ;  /* 0x0000020c02157981 */ /* 0x000f22000c1e9100 */
[----:B------:R-:W-:Y:S01]  /*0490*/  IMAD.MOV.U32 R23, RZ, RZ, 0x3bbb989d ;  /* 0x3bbb989dff177424 */ /* 0x000fe200078e00ff */
[----:B------:R-:W-:Y:S01]  /*04a0*/  UIADD3 UR10, UPT, UPT, UR10, 0x1, URZ ;  /* 0x000000010a0a7890 */ /* 0x000fe2000fffe0ff */
[----:B------:R-:W-:Y:S01]  /*04b0*/  IMAD.MOV.U32 R25, RZ, RZ, 0x437c0000 ;  /* 0x437c0000ff197424 */ /* 0x000fe200078e00ff */
[----:B------:R-:W-:Y:S01]  /*04c0*/  UIADD3 UR8, UPT, UPT, UR8, 0x1, URZ ;  /* 0x0000000108087890 */ /* 0x000fe2000fffe0ff */
[----:B------:R-:W-:Y:S01]  /*04d0*/  FFMA.SAT R22, R0, R23, 0.5 ;  /* 0x3f00000000167423 */ /* 0x000fe20000002017 */
[----:B------:R-:W-:Y:S01]  /*04e0*/  UISETP.NE.AND UP0, UPT, UR10, 0x1, UPT ;  /* 0x000000010a00788c */ /* 0x000fe2000bf05270 */
[----:B------:R-:W-:-:S02]  /*04f0*/  VIADD R13, R13, 0x1 ;  /* 0x000000010d0d7836 */ /* 0x000fc40000000000 */
[----:B------:R-:W-:-:S04]  /*0500*/  FFMA.RM R22, R22, R25, 12582913 ;  /* 0x4b40000116167423 */ /* 0x000fc80000004019 */
[C---:B------:R-:W-:Y:S01]  /*0510*/  FADD R23, R22.reuse, -12583039 ;  /* 0xcb40007f16177421 */ /* 0x040fe20000000000 */
[----:B------:R-:W-:-:S03]  /*0520*/  IMAD.SHL.U32 R22, R22, 0x800000, RZ ;  /* 0x0080000016167824 */ /* 0x000fc600078e00ff */
[----:B------:R-:W-:-:S04]  /*0530*/  FFMA R23, R0, 1.4426950216293334961, -R23 ;  /* 0x3fb8aa3b00177823 */ /* 0x000fc80000000817 */
[----:B------:R-:W-:-:S06]  /*0540*/  FFMA R23, R0, 1.925963033500011079e-08, R23 ;  /* 0x32a5706000177823 */ /* 0x000fcc0000000017 */
[----:B------:R-:W0:Y:S02]  /*0550*/  MUFU.EX2 R23, R23 ;  /* 0x0000001700177308 */ /* 0x000e240000000800 */
[----:B0-----:R-:W-:-:S04]  /*0560*/  FMUL R25, R22, R23 ;  /* 0x0000001716197220 */ /* 0x001fc80000400000 */
[----:B------:R-:W-:Y:S01]  /*0570*/  FADD R9, R25, R9 ;  /* 0x0000000919097221 */ /* 0x000fe20000000000 */
[----:B--2---:R-:W-:Y:S02]  /*0580*/  I2FP.F32.U32 R20, R20 ;  /* 0x0000001400147245 */ /* 0x004fe40000201000 */
[----:B---3--:R-:W-:-:S03]  /*0590*/  I2FP.F32.U32 R0, R17 ;  /* 0x0000001100007245 */ /* 0x008fc60000201000 */
[C---:B------:R-:W-:Y:S01]  /*05a0*/  FFMA R4, R25.reuse, R20, R4 ;  /* 0x0000001419047223 */ /* 0x040fe20000000004 */
[----:B----4-:R-:W-:Y:S01]  /*05b0*/  I2FP.F32.U32 R21, R21 ;  /* 0x0000001500157245 */ /* 0x010fe20000201000 */
[----:B------:R-:W-:-:S04]  /*05c0*/  FFMA R5, R25, R0, R5 ;  /* 0x0000000019057223 */ /* 0x000fc80000000005 */
[----:B------:R-:W-:Y:S01]  /*05d0*/  FFMA R6, R25, R21, R6 ;  /* 0x0000001519067223 */ /* 0x000fe20000000006 */
[----:B------:R-:W-:Y:S06]  /*05e0*/  BRA.U UP0, `(.L_x_1) ;  /* 0xfffffffd00507547 */ /* 0x000fec000b83ffff */
[----:B------:R-:W-:Y:S05]  /*05f0*/  BRA.U UP1, `(.L_x_2) ;  /* 0xfffffffd01207547 */ /* 0x000fea000b83ffff */
[C---:B------:R-:W-:Y:S01]  /*0600*/  VIADD R0, R9.reuse, 0x1800000 ;  /* 0x0180000009007836 */ /* 0x040fe20000000000 */
[----:B------:R-:W-:Y:S02]  /*0610*/  FSETP.GT.AND P3, PT, R9, RZ, PT ;  /* 0x000000ff0900720b */ /* 0x000fe40003f64000 */
[----:B-----5:R-:W-:Y:S02]  /*0620*/  I2FP.F32.U32 R15, R15 ;  /* 0x0000000f000f7245 */ /* 0x020fe40000201000 */
[----:B------:R-:W-:Y:S02]  /*0630*/  LOP3.LUT R0, R0, 0x7f800000, RZ, 0xc0, !PT ;  /* 0x7f80000000007812 */ /* 0x000fe400078ec0ff */
[----:B------:R-:W-:Y:S02]  /*0640*/  I2FP.F32.U32 R2, R11 ;  /* 0x0000000b00027245 */ /* 0x000fe40000201000 */
[----:B------:R-:W-:Y:S02]  /*0650*/  ISETP.GT.U32.AND P0, PT, R0, 0x1ffffff, PT ;  /* 0x01ffffff0000780c */ /* 0x000fe40003f04070 */
[----:B------:R-:W-:-:S11]  /*0660*/  I2FP.F32.U32 R3, R10 ;  /* 0x0000000a00037245 */ /* 0x000fd60000201000 */
[----:B------:R-:W-:Y:S05]  /*0670*/  @P0 BRA `(.L_x_3) ;  /* 0x0000000000100947 */ /* 0x000fea0003800000 */
[----:B------:R-:W-:-:S07]  /*0680*/  MOV R10, 0x6a0 ;  /* 0x000006a0000a7802 */ /* 0x000fce0000000f00 */
[----:B------:R-:W-:Y:S05]  /*0690*/  CALL.REL.NOINC `($__internal_0_$__cuda_sm20_rcp_rn_f32_slowpath) ;  /* 0x00000000009c7944 */ /* 0x000fea0003c00000 */
[----:B------:R-:W-:Y:S01]  /*06a0*/  IMAD.MOV.U32 R0, RZ, RZ, R9 ;  /* 0x000000ffff007224 */ /* 0x000fe200078e0009 */
[----:B------:R-:W-:Y:S06]  /*06b0*/  BRA `(.L_x_4) ;  /* 0x0000000000107947 */ /* 0x000fec0003800000 */
.L_x_3:
[----:B------:R-:W0:Y:S02]  /*06c0*/  MUFU.RCP R0, R9 ;  /* 0x0000000900007308 */ /* 0x000e240000001000 */
[----:B0-----:R-:W-:-:S04]  /*06d0*/  FFMA R10, R9, R0, -1 ;  /* 0xbf800000090a7423 */ /* 0x001fc80000000000 */
[----:B------:R-:W-:-:S04]  /*06e0*/  FADD.FTZ R11, -R10, -RZ ;  /* 0x800000ff0a0b7221 */ /* 0x000fc80000010100 */
[----:B------:R-:W-:-:S07]  /*06f0*/  FFMA R0, R0, R11, R0 ;  /* 0x0000000b00007223 */ /* 0x000fce0000000000 */
.L_x_4:
[----:B------:R-:W0:Y:S01]  /*0700*/  LDCU UR4, c[0x0][0x398] ;  /* 0x00007300ff0477ac */ /* 0x000e220008000800 */
[----:B------:R-:W-:Y:S02]  /*0710*/  FSEL R0, R0, RZ, P3 ;  /* 0x000000ff00007208 */ /* 0x000fe40001800000 */
[----:B------:R-:W-:-:S03]  /*0720*/  I2FP.F32.U32 R7, R7 ;  /* 0x0000000700077245 */ /* 0x000fc60000201000 */
[-C--:B------:R-:W-:Y:S01]  /*0730*/  FFMA R5, -R5, R0.reuse, R2 ;  /* 0x0000000005057223 */ /* 0x080fe20000000102 */
[-C--:B------:R-:W-:Y:S01]  /*0740*/  FFMA R4, -R4, R0.reuse, R15 ;  /* 0x0000000004047223 */ /* 0x080fe2000000010f */
[----:B------:R-:W-:Y:S01]  /*0750*/  FFMA R0, -R6, R0, R3 ;  /* 0x0000000006007223 */ /* 0x000fe20000000103 */
[----:B------:R-:W-:-:S05]  /*0760*/  FADD R7, R7, 0.5 ;  /* 0x3f00000007077421 */ /* 0x000fca0000000000 */
[----:B------:R-:W-:Y:S01]  /*0770*/  FMNMX R7, RZ, R7, !PT ;  /* 0x00000007ff077209 */ /* 0x000fe20007800000 */
[----:B0-----:R-:W-:Y:S01]  /*0780*/  FFMA R5, R5, UR4, R2 ;  /* 0x0000000405057c23 */ /* 0x001fe20008000002 */
[----:B------:R-:W-:Y:S01]  /*0790*/  FFMA R4, R4, UR4, R15 ;  /* 0x0000000404047c23 */ /* 0x000fe2000800000f */
[----:B------:R-:W-:Y:S01]  /*07a0*/  FFMA R0, R0, UR4, R3 ;  /* 0x0000000400007c23 */ /* 0x000fe20008000003 */
[----:B------:R-:W0:Y:S01]  /*07b0*/  LDCU.64 UR4, c[0x0][0x388] ;  /* 0x00007100ff0477ac */ /* 0x000e220008000a00 */
[----:B------:R-:W-:Y:S01]  /*07c0*/  FADD R5, R5, 0.5 ;  /* 0x3f00000005057421 */ /* 0x000fe20000000000 */
[----:B------:R-:W-:Y:S01]  /*07d0*/  FADD R4, R4, 0.5 ;  /* 0x3f00000004047421 */ /* 0x000fe20000000000 */
[----:B------:R-:W-:Y:S01]  /*07e0*/  FADD R0, R0, 0.5 ;  /* 0x3f00000000007421 */ /* 0x000fe20000000000 */
[----:B------:R-:W-:Y:S02]  /*07f0*/  FMNMX R2, R7, 255, PT ;  /* 0x437f000007027809 */ /* 0x000fe40003800000 */
[----:B------:R-:W-:-:S02]  /*0800*/  FMNMX R5, RZ, R5, !PT ;  /* 0x00000005ff057209 */ /* 0x000fc40007800000 */
[----:B------:R-:W-:Y:S01]  /*0810*/  FMNMX R4, RZ, R4, !PT ;  /* 0x00000004ff047209 */ /* 0x000fe20007800000 */
[----:B------:R-:W1:Y:S01]  /*0820*/  F2I.U32.TRUNC.NTZ R11, R2 ;  /* 0x00000002000b7305 */ /* 0x000e62000020f000 */
[----:B------:R-:W-:Y:S02]  /*0830*/  FMNMX R0, RZ, R0, !PT ;  /* 0x00000000ff007209 */ /* 0x000fe40007800000 */
[----:B------:R-:W-:Y:S02]  /*0840*/  FMNMX R5, R5, 255, PT ;  /* 0x437f000005057809 */ /* 0x000fe40003800000 */
[----:B------:R-:W-:Y:S02]  /*0850*/  FMNMX R4, R4, 255, PT ;  /* 0x437f000004047809 */ /* 0x000fe40003800000 */
[----:B------:R-:W-:Y:S02]  /*0860*/  FMNMX R0, R0, 255, PT ;  /* 0x437f000000007809 */ /* 0x000fe40003800000 */
[----:B------:R-:W2:Y:S01]  /*0870*/  F2I.U32.TRUNC.NTZ R3, R4 ;  /* 0x0000000400037305 */ /* 0x000ea2000020f000 */
[----:B0-----:R-:W-:-:S04]  /*0880*/  IADD3 R8, P0, PT, R8, UR4, RZ ;  /* 0x0000000408087c10 */ /* 0x001fc8000ff1e0ff */
[----:B------:R-:W-:-:S03]  /*0890*/  IADD3.X R9, PT, PT, R19, UR5, RZ, P0, !PT ;  /* 0x0000000513097c10 */ /* 0x000fc600087fe4ff */
[----:B------:R-:W0:Y:S02]  /*08a0*/  F2I.U32.TRUNC.NTZ R5, R5 ;  /* 0x0000000500057305 */ /* 0x000e24000020f000 */
[----:B-1----:R-:W-:Y:S04]  /*08b0*/  STG.E.U8 desc[UR12][R8.64+0x3], R11 ;  /* 0x0000030b08007986 */ /* 0x002fe8000c10110c */
[----:B--2---:R-:W-:Y:S02]  /*08c0*/  STG.E.U8 desc[UR12][R8.64], R3 ;  /* 0x0000000308007986 */ /* 0x004fe4000c10110c */
[----:B------:R-:W1:Y:S02]  /*08d0*/  F2I.U32.TRUNC.NTZ R7, R0 ;  /* 0x0000000000077305 */ /* 0x000e64000020f000 */
[----:B0-----:R-:W-:Y:S04]  /*08e0*/  STG.E.U8 desc[UR12][R8.64+0x1], R5 ;  /* 0x0000010508007986 */ /* 0x001fe8000c10110c */
[----:B-1----:R-:W-:Y:S01]  /*08f0*/  STG.E.U8 desc[UR12][R8.64+0x2], R7 ;  /* 0x0000020708007986 */ /* 0x002fe2000c10110c */
[----:B------:R-:W-:Y:S05]  /*0900*/  EXIT ;  /* 0x000000000000794d */ /* 0x000fea0003800000 */
        .weak           $__internal_0_$__cuda_sm20_rcp_rn_f32_slowpath
        .type           $__internal_0_$__cuda_sm20_rcp_rn_f32_slowpath,@function
        .size           $__internal_0_$__cuda_sm20_rcp_rn_f32_slowpath,($__internal_1_$__cuda_sm3x_div_rn_noftz_f32_slowpath - $__internal_0_$__cuda_sm20_rcp_rn_f32_slowpath)
$__internal_0_$__cuda_sm20_rcp_rn_f32_slowpath:
[----:B------:R-:W-:Y:S02]  /*0910*/  IMAD.SHL.U32 R11, R9, 0x2, RZ ;  /* 0x00000002090b7824 */ /* 0x000fe400078e00ff */
[----:B------:R-:W-:-:S03]  /*0920*/  IMAD.MOV.U32 R0, RZ, RZ, R9 ;  /* 0x000000ffff007224 */ /* 0x000fc600078e0009 */
[----:B------:R-:W-:-:S04]  /*0930*/  SHF.R.U32.HI R11, RZ, 0x18, R11 ;  /* 0x00000018ff0b7819 */ /* 0x000fc8000001160b */
[----:B------:R-:W-:-:S13]  /*0940*/  ISETP.NE.U32.AND P0, PT, R11, RZ, PT ;  /* 0x000000ff0b00720c */ /* 0x000fda0003f05070 */
[----:B------:R-:W-:Y:S05]  /*0950*/  @P0 BRA `(.L_x_5) ;  /* 0x00000000002c0947 */ /* 0x000fea0003800000 */
[----:B------:R-:W-:-:S05]  /*0960*/  IMAD.SHL.U32 R9, R0, 0x2, RZ ;  /* 0x0000000200097824 */ /* 0x000fca00078e00ff */
[----:B------:R-:W-:-:S13]  /*0970*/  ISETP.NE.AND P0, PT, R9, RZ, PT ;  /* 0x000000ff0900720c */ /* 0x000fda0003f05270 */
[----:B------:R2:W3:Y:S01]  /*0980*/  @!P0 MUFU.RCP R9, R0 ;  /* 0x0000000000098308 */ /* 0x0004e20000001000 */
[----:B------:R-:W-:Y:S05]  /*0990*/  @!P0 BRA `(.L_x_6) ;  /* 0x0000000000a48947 */ /* 0x000fea0003800000 */
[----:B------:R-:W-:-:S04]  /*09a0*/  FFMA R11, R0, 1.84467440737095516160e+19, RZ ;  /* 0x5f800000000b7823 */ /* 0x000fc800000000ff */
[----:B--2---:R-:W3:Y:S02]  /*09b0*/  MUFU.RCP R0, R11 ;  /* 0x0000000b00007308 */ /* 0x004ee40000001000 */
[----:B---3--:R-:W-:-:S04]  /*09c0*/  FFMA R9, R11, R0, -1 ;  /* 0xbf8000000b097423 */ /* 0x008fc80000000000 */
[----:B------:R-:W-:-:S04]  /*09d0*/  FADD.FTZ R9, -R9, -RZ ;  /* 0x800000ff09097221 */ /* 0x000fc80000010100 */
[----:B------:R-:W-:-:S04]  /*09e0*/  FFMA R0, R0, R9, R0 ;  /* 0x0000000900007223 */ /* 0x000fc80000000000 */
[----:B------:R-:W-:Y:S01]  /*09f0*/  FFMA R9, R0, 1.84467440737095516160e+19, RZ ;  /* 0x5f80000000097823 */ /* 0x000fe200000000ff */
[----:B------:R-:W-:Y:S06]  /*0a00*/  BRA `(.L_x_6) ;  /* 0x0000000000887947 */ /* 0x000fec0003800000 */
.L_x_5:
[----:B------:R-:W-:-:S05]  /*0a10*/  VIADD R16, R11, 0xffffff03 ;  /* 0xffffff030b107836 */ /* 0x000fca0000000000 */
[----:B------:R-:W-:-:S13]  /*0a20*/  ISETP.GT.U32.AND P0, PT, R16, 0x1, PT ;  /* 0x000000011000780c */ /* 0x000fda0003f04070 */
[----:B------:R-:W-:Y:S05]  /*0a30*/  @P0 BRA `(.L_x_7) ;  /* 0x0000000000780947 */ /* 0x000fea0003800000 */
[----:B------:R-:W-:Y:S01]  /*0a40*/  LOP3.LUT R9, R0, 0x7fffff, RZ, 0xc0, !PT ;  /* 0x007fffff00097812 */ /* 0x000fe200078ec0ff */
[----:B------:R-:W-:Y:S02]  /*0a50*/  IMAD.MOV.U32 R17, RZ, RZ, 0x3 ;  /* 0x00000003ff117424 */ /* 0x000fe400078e00ff */
[----:B------:R-:W-:Y:S01]  /*0a60*/  VIADD R11, R11, 0xffffff04 ;  /* 0xffffff040b0b7836 */ /* 0x000fe20000000000 */
[----:B------:R-:W-:Y:S02]  /*0a70*/  LOP3.LUT R9, R9, 0x3f800000, RZ, 0xfc, !PT ;  /* 0x3f80000009097812 */ /* 0x000fe400078efcff */
[----:B------:R-:W-:Y:S02]  /*0a80*/  SHF.L.U32 R17, R17, R16, RZ ;  /* 0x0000001011117219 */ /* 0x000fe400000006ff */
[----:B------:R-:W0:Y:S02]  /*0a90*/  MUFU.RCP R12, R9 ;  /* 0x00000009000c7308 */ /* 0x000e240000001000 */
[----:B0-----:R-:W-:-:S04]  /*0aa0*/  FFMA R13, R9, R12, -1 ;  /* 0xbf800000090d7423 */ /* 0x001fc8000000000c */
[----:B------:R-:W-:-:S04]  /*0ab0*/  FADD.FTZ R13, -R13, -RZ ;  /* 0x800000ff0d0d7221 */ /* 0x000fc80000010100 */
[CCC-:B------:R-:W-:Y:S01]  /*0ac0*/  FFMA.RM R14, R12.reuse, R13.reuse, R12.reuse ;  /* 0x0000000d0c0e7223 */ /* 0x1c0fe2000000400c */
[----:B------:R-:W-:-:S04]  /*0ad0*/  FFMA.RP R13, R12, R13, R12 ;  /* 0x0000000d0c0d7223 */ /* 0x000fc8000000800c */
[C---:B------:R-:W-:Y:S02]  /*0ae0*/  LOP3.LUT R12, R14.reuse, 0x7fffff, RZ, 0xc0, !PT ;  /* 0x007fffff0e0c7812 */ /* 0x040fe400078ec0ff */
[----:B------:R-:W-:Y:S02]  /*0af0*/  FSETP.NEU.FTZ.AND P0, PT, R14, R13, PT ;  /* 0x0000000d0e00720b */ /* 0x000fe40003f1d000 */
[----:B------:R-:W-:Y:S02]  /*0b00*/  LOP3.LUT R12, R12, 0x800000, RZ, 0xfc, !PT ;  /* 0x008000000c0c7812 */ /* 0x000fe400078efcff */
[----:B------:R-:W-:Y:S02]  /*0b10*/  SEL R13, RZ, 0xffffffff, !P0 ;  /* 0xffffffffff0d7807 */ /* 0x000fe40004000000 */
[----:B------:R-:W-:-:S03]  /*0b20*/  LOP3.LUT R17, R17, R12, RZ, 0xc0, !PT ;  /* 0x0000000c11117212 */ /* 0x000fc600078ec0ff */
[----:B------:R-:W-:Y:S01]  /*0b30*/  IMAD.MOV R13, RZ, RZ, -R13 ;  /* 0x000000ffff0d7224 */ /* 0x000fe200078e0a0d */
[----:B------:R-:W-:-:S04]  /*0b40*/  SHF.R.U32.HI R17, RZ, R16, R17 ;  /* 0x00000010ff117219 */ /* 0x000fc80000011611 */
[----:B------:R-:W-:Y:S02]  /*0b50*/  LOP3.LUT P1, RZ, R13, R16, R12, 0xf8, !PT ;  /* 0x000000100dff7212 */ /* 0x000fe4000782f80c */
[C---:B------:R-:W-:Y:S02]  /*0b60*/  LOP3.LUT P0, RZ, R17.reuse, 0x1, RZ, 0xc0, !PT ;  /* 0x0000000111ff7812 */ /* 0x040fe4000780c0ff */
[----:B------:R-:W-:-:S04]  /*0b70*/  LOP3.LUT P2, RZ, R17, 0x2, RZ, 0xc0, !PT ;  /* 0x0000000211ff7812 */ /* 0x000fc8000784c0ff */
[----:B------:R-:W-:Y:S02]  /*0b80*/  PLOP3.LUT P0, PT, P0, P1, P2, 0xe0, 0x0 ;  /* 0x000000000000781c */ /* 0x000fe40000703c20 */
[----:B------:R-:W-:Y:S02]  /*0b90*/  LOP3.LUT P1, RZ, R0, 0x7fffff, RZ, 0xc0, !PT ;  /* 0x007fffff00ff7812 */ /* 0x000fe4000782c0ff */
[----:B------:R-:W-:-:S05]  /*0ba0*/  SEL R9, RZ, 0x1, !P0 ;  /* 0x00000001ff097807 */ /* 0x000fca0004000000 */
[----:B------:R-:W-:-:S05]  /*0bb0*/  IMAD.MOV R9, RZ, RZ, -R9 ;  /* 0x000000ffff097224 */ /* 0x000fca00078e0a09 */
[----:B------:R-:W-:Y:S02]  /*0bc0*/  ISETP.GE.AND P0, PT, R9, RZ, PT ;  /* 0x000000ff0900720c */ /* 0x000fe40003f06270 */
[----:B------:R-:W-:-:S11]  /*0bd0*/  SHF.R.U32.HI R9, RZ, R11, R12 ;  /* 0x0000000bff097219 */ /* 0x000fd6000001160c */
[----:B------:R-:W-:-:S04]  /*0be0*/  @!P0 VIADD R9, R9, 0x1 ;  /* 0x0000000109098836 */ /* 0x000fc80000000000 */
[----:B------:R-:W-:-:S05]  /*0bf0*/  @!P1 IMAD.SHL.U32 R9, R9, 0x2, RZ ;  /* 0x0000000209099824 */ /* 0x000fca00078e00ff */
[----:B------:R-:W-:Y:S01]  /*0c00*/  LOP3.LUT R9, R9, 0x80000000, R0, 0xf8, !PT ;  /* 0x8000000009097812 */ /* 0x000fe200078ef800 */
[----:B------:R-:W-:Y:S06]  /*0c10*/  BRA `(.L_x_6) ;  /* 0x0000000000047947 */ /* 0x000fec0003800000 */
.L_x_7:
[----:B------:R0:W1:Y:S02]  /*0c20*/  MUFU.RCP R9, R0 ;  /* 0x0000000000097308 */ /* 0x0000640000001000 */
.L_x_6:
[----:B------:R-:W-:-:S04]  /*0c30*/  IMAD.MOV.U32 R11, RZ, RZ, 0x0 ;  /* 0x00000000ff0b7424 */ /* 0x000fc800078e00ff */
[----:B0123--:R-:W-:Y:S05]  /*0c40*/  RET.REL.NODEC R10 `(sharpen) ;  /* 0xfffffff00aec7950 */ /* 0x00ffea0003c3ffff */
        .weak           $__internal_1_$__cuda_sm3x_div_rn_noftz_f32_slowpath
        .type           $__internal_1_$__cuda_sm3x_div_rn_noftz_f32_slowpath,@function
        .size           $__internal_1_$__cuda_sm3x_div_rn_noftz_f32_slowpath,(.L_x_18 - $__internal_1_$__cuda_sm3x_div_rn_noftz_f32_slowpath)
$__internal_1_$__cuda_sm3x_div_rn_noftz_f32_slowpath:
[--C-:B------:R-:W-:Y:S01]  /*0c50*/  SHF.R.U32.HI R17, RZ, 0x17, R18.reuse ;  /* 0x00000017ff117819 */ /* 0x100fe20000011612 */
[----:B------:R-:W-:Y:S01]  /*0c60*/  IMAD.MOV.U32 R22, RZ, RZ, R18 ;  /* 0x000000ffff167224 */ /* 0x000fe200078e0012 */
[----:B------:R-:W-:Y:S02]  /*0c70*/  SHF.R.U32.HI R0, RZ, 0x17, R3 ;  /* 0x00000017ff007819 */ /* 0x000fe40000011603 */
[----:B------:R-:W-:Y:S02]  /*0c80*/  LOP3.LUT R17, R17, 0xff, RZ, 0xc0, !PT ;  /* 0x000000ff11117812 */ /* 0x000fe400078ec0ff */
[----:B------:R-:W-:-:S03]  /*0c90*/  LOP3.LUT R24, R0, 0xff, RZ, 0xc0, !PT ;  /* 0x000000ff00187812 */ /* 0x000fc600078ec0ff */
[----:B------:R-:W-:Y:S02]  /*0ca0*/  VIADD R21, R17, 0xffffffff ;  /* 0xffffffff11157836 */ /* 0x000fe40000000000 */
[----:B------:R-:W-:-:S03]  /*0cb0*/  VIADD R23, R24, 0xffffffff ;  /* 0xffffffff18177836 */ /* 0x000fc60000000000 */
[----:B------:R-:W-:-:S04]  /*0cc0*/  ISETP.GT.U32.AND P0, PT, R21, 0xfd, PT ;  /* 0x000000fd1500780c */ /* 0x000fc80003f04070 */
[----:B------:R-:W-:-:S13]  /*0cd0*/  ISETP.GT.U32.OR P0, PT, R23, 0xfd, P0 ;  /* 0x000000fd1700780c */ /* 0x000fda0000704470 */
[----:B------:R-:W-:Y:S01]  /*0ce0*/  @!P0 IMAD.MOV.U32 R20, RZ, RZ, RZ ;  /* 0x000000ffff148224 */ /* 0x000fe200078e00ff */
[----:B------:R-:W-:Y:S06]  /*0cf0*/  @!P0 BRA `(.L_x_8) ;  /* 0x0000000000608947 */ /* 0x000fec0003800000 */
[----:B------:R-:W-:Y:S01]  /*0d00*/  FSETP.GTU.FTZ.AND P0, PT, |R3|, +INF , PT ;  /* 0x7f8000000300780b */ /* 0x000fe20003f1c200 */
[----:B------:R-:W-:Y:S01]  /*0d10*/  IMAD.MOV.U32 R0, RZ, RZ, R18 ;  /* 0x000000ffff007224 */ /* 0x000fe200078e0012 */
[----:B------:R-:W-:-:S04]  /*0d20*/  FSETP.GTU.FTZ.AND P1, PT, |R18|, +INF , PT ;  /* 0x7f8000001200780b */ /* 0x000fc80003f3c200 */
[----:B------:R-:W-:-:S13]  /*0d30*/  PLOP3.LUT P0, PT, P0, P1, PT, 0xf8, 0x8f ;  /* 0x00000000008f781c */ /* 0x000fda0000703f70 */
[----:B------:R-:W-:Y:S05]  /*0d40*/  @P0 BRA `(.L_x_9) ;  /* 0x0000000400440947 */ /* 0x000fea0003800000 */
[----:B------:R-:W-:-:S13]  /*0d50*/  LOP3.LUT P0, RZ, R22, 0x7fffffff, R3, 0xc8, !PT ;  /* 0x7fffffff16ff7812 */ /* 0x000fda000780c803 */
[----:B------:R-:W-:Y:S05]  /*0d60*/  @!P0 BRA `(.L_x_10) ;  /* 0x0000000400348947 */ /* 0x000fea0003800000 */
[C---:B------:R-:W-:Y:S02]  /*0d70*/  FSETP.NEU.FTZ.AND P2, PT, |R3|.reuse, +INF , PT ;  /* 0x7f8000000300780b */ /* 0x040fe40003f5d200 */
[----:B------:R-:W-:Y:S02]  /*0d80*/  FSETP.NEU.FTZ.AND P1, PT, |R0|, +INF , PT ;  /* 0x7f8000000000780b */ /* 0x000fe40003f3d200 */
[----:B------:R-:W-:-:S11]  /*0d90*/  FSETP.NEU.FTZ.AND P0, PT, |R3|, +INF , PT ;  /* 0x7f8000000300780b */ /* 0x000fd60003f1d200 */
[----:B------:R-:W-:Y:S05]  /*0da0*/  @!P1 BRA !P2, `(.L_x_10) ;  /* 0x0000000400249947 */ /* 0x000fea0005000000 */
[----:B------:R-:W-:-:S04]  /*0db0*/  LOP3.LUT P2, RZ, R3, 0x7fffffff, RZ, 0xc0, !PT ;  /* 0x7fffffff03ff7812 */ /* 0x000fc8000784c0ff */
[----:B------:R-:W-:-:S13]  /*0dc0*/  PLOP3.LUT P1, PT, P1, P2, PT, 0x2f, 0xf2 ;  /* 0x0000000000f2781c */ /* 0x000fda0000f24577 */
[----:B------:R-:W-:Y:S05]  /*0dd0*/  @P1 BRA `(.L_x_11) ;  /* 0x0000000400101947 */ /* 0x000fea0003800000 */
[----:B------:R-:W-:-:S04]  /*0de0*/  LOP3.LUT P1, RZ, R22, 0x7fffffff, RZ, 0xc0, !PT ;  /* 0x7fffffff16ff7812 */ /* 0x000fc8000782c0ff */
[----:B------:R-:W-:-:S13]  /*0df0*/  PLOP3.LUT P0, PT, P0, P1, PT, 0x2f, 0xf2 ;  /* 0x0000000000f2781c */ /* 0x000fda0000702577 */
[----:B------:R-:W-:Y:S05]  /*0e00*/  @P0 BRA `(.L_x_12) ;  /* 0x0000000000f80947 */ /* 0x000fea0003800000 */
[----:B------:R-:W-:Y:S02]  /*0e10*/  ISETP.GE.AND P0, PT, R23, RZ, PT ;  /* 0x000000ff1700720c */ /* 0x000fe40003f06270 */
[----:B------:R-:W-:-:S11]  /*0e20*/  ISETP.GE.AND P1, PT, R21, RZ, PT ;  /* 0x000000ff1500720c */ /* 0x000fd60003f26270 */
[----:B------:R-:W-:Y:S02]  /*0e30*/  @P0 IMAD.MOV.U32 R20, RZ, RZ, RZ ;  /* 0x000000ffff140224 */ /* 0x000fe400078e00ff */
[----:B------:R-:W-:Y:S01]  /*0e40*/  @!P0 FFMA R3, R3, 1.84467440737095516160e+19, RZ ;  /* 0x5f80000003038823 */ /* 0x000fe200000000ff */
[----:B------:R-:W-:Y:S02]  /*0e50*/  @!P0 IMAD.MOV.U32 R20, RZ, RZ, -0x40 ;  /* 0xffffffc0ff148424 */ /* 0x000fe400078e00ff */
[----:B------:R-:W-:Y:S02]  /*0e60*/  @!P1 FFMA R22, R0, 1.84467440737095516160e+19, RZ ;  /* 0x5f80000000169823 */ /* 0x000fe400000000ff */
[----:B------:R-:W-:-:S07]  /*0e70*/  @!P1 VIADD R20, R20, 0x40 ;  /* 0x0000004014149836 */ /* 0x000fce0000000000 */
.L_x_8:
[----:B------:R-:W-:-:S05]  /*0e80*/  LEA R21, R17, 0xc0800000, 0x17 ;  /* 0xc080000011157811 */ /* 0x000fca00078eb8ff */
[----:B------:R-:W-:Y:S02]  /*0e90*/  IMAD.IADD R23, R22, 0x1, -R21 ;  /* 0x0000000116177824 */ /* 0x000fe400078e0a15 */
[----:B------:R-:W-:Y:S02]  /*0ea0*/  VIADD R22, R24, 0xffffff81 ;  /* 0xffffff8118167836 */ /* 0x000fe40000000000 */
[----:B------:R0:W1:Y:S01]  /*0eb0*/  MUFU.RCP R21, R23 ;  /* 0x0000001700157308 */ /* 0x0000620000001000 */
[----:B------:R-:W-:Y:S01]  /*0ec0*/  FADD.FTZ R25, -R23, -RZ ;  /* 0x800000ff17197221 */ /* 0x000fe20000010100 */
[C---:B------:R-:W-:Y:S01]  /*0ed0*/  IMAD R0, R22.reuse, -0x800000, R3 ;  /* 0xff80000016007824 */ /* 0x040fe200078e0203 */
[----:B0-----:R-:W-:-:S05]  /*0ee0*/  IADD3 R23, PT, PT, R22, 0x7f, -R17 ;  /* 0x0000007f16177810 */ /* 0x001fca0007ffe811 */
[----:B------:R-:W-:Y:S02]  /*0ef0*/  IMAD.IADD R23, R23, 0x1, R20 ;  /* 0x0000000117177824 */ /* 0x000fe400078e0214 */
[----:B-1----:R-:W-:-:S04]  /*0f00*/  FFMA R24, R21, R25, 1 ;  /* 0x3f80000015187423 */ /* 0x002fc80000000019 */
[----:B------:R-:W-:-:S04]  /*0f10*/  FFMA R3, R21, R24, R21 ;  /* 0x0000001815037223 */ /* 0x000fc80000000015 */
[----:B------:R-:W-:-:S04]  /*0f20*/  FFMA R24, R0, R3, RZ ;  /* 0x0000000300187223 */ /* 0x000fc800000000ff */
[----:B------:R-:W-:-:S04]  /*0f30*/  FFMA R21, R25, R24, R0 ;  /* 0x0000001819157223 */ /* 0x000fc80000000000 */
[----:B------:R-:W-:-:S04]  /*0f40*/  FFMA R24, R3, R21, R24 ;  /* 0x0000001503187223 */ /* 0x000fc80000000018 */
[----:B------:R-:W-:-:S04]  /*0f50*/  FFMA R21, R25, R24, R0 ;  /* 0x0000001819157223 */ /* 0x000fc80000000000 */
[----:B------:R-:W-:-:S05]  /*0f60*/  FFMA R0, R3, R21, R24 ;  /* 0x0000001503007223 */ /* 0x000fca0000000018 */
[----:B------:R-:W-:-:S04]  /*0f70*/  SHF.R.U32.HI R17, RZ, 0x17, R0 ;  /* 0x00000017ff117819 */ /* 0x000fc80000011600 */
[----:B------:R-:W-:-:S05]  /*0f80*/  LOP3.LUT R17, R17, 0xff, RZ, 0xc0, !PT ;  /* 0x000000ff11117812 */ /* 0x000fca00078ec0ff */
[----:B------:R-:W-:-:S04]  /*0f90*/  IMAD.IADD R22, R17, 0x1, R23 ;  /* 0x0000000111167824 */ /* 0x000fc800078e0217 */
[----:B------:R-:W-:-:S05]  /*0fa0*/  VIADD R17, R22, 0xffffffff ;  /* 0xffffffff16117836 */ /* 0x000fca0000000000 */
[----:B------:R-:W-:-:S13]  /*0fb0*/  ISETP.GE.U32.AND P0, PT, R17, 0xfe, PT ;  /* 0x000000fe1100780c */ /* 0x000fda0003f06070 */
[----:B------:R-:W-:Y:S05]  /*0fc0*/  @!P0 BRA `(.L_x_13) ;  /* 0x0000000000808947 */ /* 0x000fea0003800000 */
[----:B------:R-:W-:-:S13]  /*0fd0*/  ISETP.GT.AND P0, PT, R22, 0xfe, PT ;  /* 0x000000fe1600780c */ /* 0x000fda0003f04270 */
[----:B------:R-:W-:Y:S05]  /*0fe0*/  @P0 BRA `(.L_x_14) ;  /* 0x00000000006c0947 */ /* 0x000fea0003800000 */
[----:B------:R-:W-:-:S13]  /*0ff0*/  ISETP.GE.AND P0, PT, R22, 0x1, PT ;  /* 0x000000011600780c */ /* 0x000fda0003f06270 */
[----:B------:R-:W-:Y:S05]  /*1000*/  @P0 BRA `(.L_x_15) ;  /* 0x0000000000980947 */ /* 0x000fea0003800000 */
[----:B------:R-:W-:Y:S02]  /*1010*/  ISETP.GE.AND P0, PT, R22, -0x18, PT ;  /* 0xffffffe81600780c */ /* 0x000fe40003f06270 */
[----:B------:R-:W-:-:S11]  /*1020*/  LOP3.LUT R0, R0, 0x80000000, RZ, 0xc0, !PT ;  /* 0x8000000000007812 */ /* 0x000fd600078ec0ff */
[----:B------:R-:W-:Y:S05]  /*1030*/  @!P0 BRA `(.L_x_15) ;  /* 0x00000000008c8947 */ /* 0x000fea0003800000 */
[-CC-:B------:R-:W-:Y:S01]  /*1040*/  FFMA.RZ R17, R3, R21.reuse, R24.reuse ;  /* 0x0000001503117223 */ /* 0x180fe2000000c018 */
[C---:B------:R-:W-:Y:S02]  /*1050*/  ISETP.NE.AND P2, PT, R22.reuse, RZ, PT ;  /* 0x000000ff1600720c */ /* 0x040fe40003f45270 */
[C---:B------:R-:W-:Y:S02]  /*1060*/  ISETP.NE.AND P1, PT, R22.reuse, RZ, PT ;  /* 0x000000ff1600720c */ /* 0x040fe40003f25270 */
[----:B------:R-:W-:Y:S01]  /*1070*/  LOP3.LUT R20, R17, 0x7fffff, RZ, 0xc0, !PT ;  /* 0x007fffff11147812 */ /* 0x000fe200078ec0ff */
[CCC-:B------:R-:W-:Y:S01]  /*1080*/  FFMA.RP R17, R3.reuse, R21.reuse, R24.reuse ;  /* 0x0000001503117223 */ /* 0x1c0fe20000008018 */
[----:B------:R-:W-:Y:S01]  /*1090*/  FFMA.RM R24, R3, R21, R24 ;  /* 0x0000001503187223 */ /* 0x000fe20000004018 */
[----:B------:R-:W-:Y:S01]  /*10a0*/  VIADD R3, R22, 0x20 ;  /* 0x0000002016037836 */ /* 0x000fe20000000000 */
[----:B------:R-:W-:Y:S01]  /*10b0*/  LOP3.LUT R20, R20, 0x800000, RZ, 0xfc, !PT ;  /* 0x0080000014147812 */ /* 0x000fe200078efcff */
[----:B------:R-:W-:-:S02]  /*10c0*/  IMAD.MOV R21, RZ, RZ, -R22 ;  /* 0x000000ffff157224 */ /* 0x000fc400078e0a16 */
[----:B------:R-:W-:Y:S02]  /*10d0*/  FSETP.NEU.FTZ.AND P0, PT, R17, R24, PT ;  /* 0x000000181100720b */ /* 0x000fe40003f1d000 */
[----:B------:R-:W-:Y:S02]  /*10e0*/  SHF.L.U32 R3, R20, R3, RZ ;  /* 0x0000000314037219 */ /* 0x000fe400000006ff */
[----:B------:R-:W-:Y:S02]  /*10f0*/  SEL R17, R21, RZ, P2 ;  /* 0x000000ff15117207 */ /* 0x000fe40001000000 */
[----:B------:R-:W-:Y:S02]  /*1100*/  ISETP.NE.AND P1, PT, R3, RZ, P1 ;  /* 0x000000ff0300720c */ /* 0x000fe40000f25270 */
[----:B------:R-:W-:Y:S02]  /*1110*/  SHF.R.U32.HI R17, RZ, R17, R20 ;  /* 0x00000011ff117219 */ /* 0x000fe40000011614 */
[----:B------:R-:W-:-:S02]  /*1120*/  PLOP3.LUT P0, PT, P0, P1, PT, 0xf8, 0x8f ;  /* 0x00000000008f781c */ /* 0x000fc40000703f70 */
[----:B------:R-:W-:Y:S02]  /*1130*/  SHF.R.U32.HI R20, RZ, 0x1, R17 ;  /* 0x00000001ff147819 */ /* 0x000fe40000011611 */
[----:B------:R-:W-:-:S04]  /*1140*/  SEL R3, RZ, 0x1, !P0 ;  /* 0x00000001ff037807 */ /* 0x000fc80004000000 */
[----:B------:R-:W-:-:S04]  /*1150*/  LOP3.LUT R22, R3, 0x1, R20, 0xf8, !PT ;  /* 0x0000000103167812 */ /* 0x000fc800078ef814 */
[----:B------:R-:W-:-:S05]  /*1160*/  LOP3.LUT R17, R22, R17, RZ, 0xc0, !PT ;  /* 0x0000001116117212 */ /* 0x000fca00078ec0ff */
[----:B------:R-:W-:-:S05]  /*1170*/  IMAD.IADD R17, R20, 0x1, R17 ;  /* 0x0000000114117824 */ /* 0x000fca00078e0211 */
[----:B------:R-:W-:Y:S01]  /*1180*/  LOP3.LUT R0, R17, R0, RZ, 0xfc, !PT ;  /* 0x0000000011007212 */ /* 0x000fe200078efcff */
[----:B------:R-:W-:Y:S06]  /*1190*/  BRA `(.L_x_15) ;  /* 0x0000000000347947 */ /* 0x000fec0003800000 */
.L_x_14:
[----:B------:R-:W-:-:S04]  /*11a0*/  LOP3.LUT R0, R0, 0x80000000, RZ, 0xc0, !PT ;  /* 0x8000000000007812 */ /* 0x000fc800078ec0ff */
[----:B------:R-:W-:Y:S01]  /*11b0*/  LOP3.LUT R0, R0, 0x7f800000, RZ, 0xfc, !PT ;  /* 0x7f80000000007812 */ /* 0x000fe200078efcff */
[----:B------:R-:W-:Y:S06]  /*11c0*/  BRA `(.L_x_15) ;  /* 0x0000000000287947 */ /* 0x000fec0003800000 */
.L_x_13:
[----:B------:R-:W-:Y:S01]  /*11d0*/  IMAD R0, R23, 0x800000, R0 ;  /* 0x0080000017007824 */ /* 0x000fe200078e0200 */
[----:B------:R-:W-:Y:S06]  /*11e0*/  BRA `(.L_x_15) ;  /* 0x0000000000207947 */ /* 0x000fec0003800000 */
.L_x_12:
[----:B------:R-:W-:-:S04]  /*11f0*/  LOP3.LUT R0, R22, 0x80000000, R3, 0x48, !PT ;  /* 0x8000000016007812 */ /* 0x000fc800078e4803 */
[----:B------:R-:W-:Y:S01]  /*1200*/  LOP3.LUT R0, R0, 0x7f800000, RZ, 0xfc, !PT ;  /* 0x7f80000000007812 */ /* 0x000fe200078efcff */
[----:B------:R-:W-:Y:S06]  /*1210*/  BRA `(.L_x_15) ;  /* 0x0000000000147947 */ /* 0x000fec0003800000 */
.L_x_11:
[----:B------:R-:W-:Y:S01]  /*1220*/  LOP3.LUT R0, R22, 0x80000000, R3, 0x48, !PT ;  /* 0x8000000016007812 */ /* 0x000fe200078e4803 */
[----:B------:R-:W-:Y:S06]  /*1230*/  BRA `(.L_x_15) ;  /* 0x00000000000c7947 */ /* 0x000fec0003800000 */
.L_x_10:
[----:B------:R-:W0:Y:S01]  /*1240*/  MUFU.RSQ R0, -QNAN ;  /* 0xffc0000000007908 */ /* 0x000e220000001400 */
[----:B------:R-:W-:Y:S05]  /*1250*/  BRA `(.L_x_15) ;  /* 0x0000000000047947 */ /* 0x000fea0003800000 */
.L_x_9:
[----:B------:R-:W-:-:S07]  /*1260*/  FADD.FTZ R0, R3, R0 ;  /* 0x0000000003007221 */ /* 0x000fce0000010000 */
.L_x_15:
[----:B------:R-:W-:-:S04]  /*1270*/  IMAD.MOV.U32 R3, RZ, RZ, 0x0 ;  /* 0x00000000ff037424 */ /* 0x000fc800078e00ff */
[----:B0-----:R-:W-:Y:S05]  /*1280*/  RET.REL.NODEC R2 `(sharpen) ;  /* 0xffffffec025c7950 */ /* 0x001fea0003c3ffff */
.L_x_16:
[----:B------:R-:W-:-:S00]  /*1290*/  BRA `(.L_x_16) ;  /* 0xfffffffc00fc7947 */ /* 0x000fc0000383ffff */
[----:B------:R-:W-:-:S00]  /*12a0*/  NOP ;  /* 0x0000000000007918 */ /* 0x000fc00000000000 */
        /* <DEDUP_REMOVED lines=13> */
.L_x_18:


//--------------------- .nv.shared.reserved.0     --------------------------
	.section	.nv.shared.reserved.0,"aw",@nobits
	.weak		__nv_reservedSMEM_offset_0_alias
	.size		__nv_reservedSMEM_offset_0_alias, 0, 64
	.other		__nv_reservedSMEM_offset_0_alias,@"STO_CUDA_RESERVED_SHARED STV_DEFAULT"
__nv_reservedSMEM_offset_0_alias:
	.zero		0
	.zero		64


//--------------------- .nv.constant0.sharpen     --------------------------
	.section	.nv.constant0.sharpen,"a",@progbits
	.sectionflags	@""
	.align	4
.nv.constant0.sharpen:
	.zero		928


//--------------------- SYMBOLS --------------------------

	.type		.nv.reservedSmem.offset0,@object
	.size		.nv.reservedSmem.offset0,0x4
